//
// Generated by NVIDIA NVVM Compiler
//
// Compiler Build ID: CL-36424714
// Cuda compilation tools, release 13.0, V13.0.88
// Based on NVVM 20.0.0
//

.version 9.0
.target sm_100
.address_size 64

	// .globl	_Z4AxpyfPKfPf

.visible .entry _Z4AxpyfPKfPf(
	.param .f32 _Z4AxpyfPKfPf_param_0,
	.param .u64 .ptr .align 1 _Z4AxpyfPKfPf_param_1,
	.param .u64 .ptr .align 1 _Z4AxpyfPKfPf_param_2
)
{
	.reg .b32 	%r<6>;
	.reg .b32 	%f<10>;
	.reg .b64 	%rd<8>;

	ld.param.f32 	%f1, [_Z4AxpyfPKfPf_param_0];
	ld.param.u64 	%rd1, [_Z4AxpyfPKfPf_param_1];
	ld.param.u64 	%rd2, [_Z4AxpyfPKfPf_param_2];
	cvta.to.global.u64 	%rd3, %rd2;
	cvta.to.global.u64 	%rd4, %rd1;
	mov.u32 	%r1, %ctaid.x;
	mov.u32 	%r2, %tid.x;
	shl.b32 	%r3, %r2, 2;
	shl.b32 	%r4, %r1, 9;
	add.s32 	%r5, %r4, %r3;
	mul.wide.u32 	%rd5, %r5, 4;
	add.s64 	%rd6, %rd4, %rd5;
	add.s64 	%rd7, %rd3, %rd5;
	ld.global.v4.f32 	{%f2, %f3, %f4, %f5}, [%rd6];
	mul.f32 	%f6, %f1, %f2;
	mul.f32 	%f7, %f1, %f3;
	mul.f32 	%f8, %f1, %f4;
	mul.f32 	%f9, %f1, %f5;
	st.global.v4.f32 	[%rd7], {%f6, %f7, %f8, %f9};
	ret;

}


// ===== COMPILED SASS (sm_100) =====

	.target	sm_100

	.elftype	@"ET_EXEC"


//--------------------- .note.nv.tkinfo           --------------------------
	.section	.note.nv.tkinfo,"",@"SHT_NOTE"
	.sectionflags	@"SHF_NOTE_NV_TKINFO"
	.tkinfo
        /*0018*/ 	.word	0x00000002
        /*0030*/ 	.string	""
        /*0030*/ 	.string	"ptxas"
        /*0030*/ 	.string	"Cuda compilation tools, release 13.0, V13.0.88"
        /*0030*/ 	.string	"Build cuda_13.0.r13.0/compiler.36424714_0"
        /*0030*/ 	.string	"-arch sm_100 -m 64 "



//--------------------- .note.nv.cuinfo           --------------------------
	.section	.note.nv.cuinfo,"",@"SHT_NOTE"
	.sectionflags	@"SHF_NOTE_NV_CUINFO"
        /*0018*/ 	.short	0x0002
        /*001a*/ 	.short	0x0064
        /*001c*/ 	.short	0x0082
	.zero		2


//--------------------- .nv.info                  --------------------------
	.section	.nv.info,"",@"SHT_CUDA_INFO"
	.align	4


	//----- nvinfo : EIATTR_REGCOUNT
	.align		4
        /*0000*/ 	.byte	0x04, 0x2f
        /*0002*/ 	.short	(.L_1 - .L_0)
	.align		4
.L_0:
        /*0004*/ 	.word	index@(_Z4AxpyfPKfPf)
        /*0008*/ 	.word	0x0000000e


	//----- nvinfo : EIATTR_FRAME_SIZE
	.align		4
.L_1:
        /*000c*/ 	.byte	0x04, 0x11
        /*000e*/ 	.short	(.L_3 - .L_2)
	.align		4
.L_2:
        /*0010*/ 	.word	index@(_Z4AxpyfPKfPf)
        /*0014*/ 	.word	0x00000000


	//----- nvinfo : EIATTR_MIN_STACK_SIZE
	.align		4
.L_3:
        /*0018*/ 	.byte	0x04, 0x12
        /*001a*/ 	.short	(.L_5 - .L_4)
	.align		4
.L_4:
        /*001c*/ 	.word	index@(_Z4AxpyfPKfPf)
        /*0020*/ 	.word	0x00000000
.L_5:


//--------------------- .nv.compat                --------------------------
	.section	.nv.compat,"",@"SHT_CUDA_COMPAT_INFO"
	.align	4
        /*0000*/ 	.byte	0x02, 0x09, 0x00, 0x00, 0x02, 0x02, 0x01, 0x00, 0x02, 0x05, 0x05, 0x00, 0x03, 0x07, 0x01, 0x01
        /*0010*/ 	.byte	0x02, 0x03, 0x00, 0x00, 0x02, 0x06, 0x01, 0x00, 0x04, 0x0b, 0x08, 0x00, 0x09, 0x00, 0x00, 0x00
        /*0020*/ 	.byte	0x00, 0x00, 0x00, 0x00


//--------------------- .nv.info._Z4AxpyfPKfPf    --------------------------
	.section	.nv.info._Z4AxpyfPKfPf,"",@"SHT_CUDA_INFO"
	.sectionflags	@""
	.align	4


	//----- nvinfo : EIATTR_CUDA_API_VERSION
	.align		4
        /*0000*/ 	.byte	0x04, 0x37
        /*0002*/ 	.short	(.L_7 - .L_6)
.L_6:
        /*0004*/ 	.word	0x00000082


	//----- nvinfo : EIATTR_KPARAM_INFO
	.align		4
.L_7:
        /*0008*/ 	.byte	0x04, 0x17
        /*000a*/ 	.short	(.L_9 - .L_8)
.L_8:
        /*000c*/ 	.word	0x00000000
        /*0010*/ 	.short	0x0002
        /*0012*/ 	.short	0x0010
        /*0014*/ 	.byte	0x00, 0xf5, 0x21, 0x00


	//----- nvinfo : EIATTR_KPARAM_INFO
	.align		4
.L_9:
        /*0018*/ 	.byte	0x04, 0x17
        /*001a*/ 	.short	(.L_11 - .L_10)
.L_10:
        /*001c*/ 	.word	0x00000000
        /*0020*/ 	.short	0x0001
        /*0022*/ 	.short	0x0008
        /*0024*/ 	.byte	0x00, 0xf5, 0x21, 0x00


	//----- nvinfo : EIATTR_KPARAM_INFO
	.align		4
.L_11:
        /*0028*/ 	.byte	0x04, 0x17
        /*002a*/ 	.short	(.L_13 - .L_12)
.L_12:
        /*002c*/ 	.word	0x00000000
        /*0030*/ 	.short	0x0000
        /*0032*/ 	.short	0x0000
        /*0034*/ 	.byte	0x00, 0xf0, 0x11, 0x00


	//----- nvinfo : EIATTR_SPARSE_MMA_MASK
	.align		4
.L_13:
        /*0038*/ 	.byte	0x03, 0x50
        /*003a*/ 	.short	0x0000


	//----- nvinfo : EIATTR_MAXREG_COUNT
	.align		4
        /*003c*/ 	.byte	0x03, 0x1b
        /*003e*/ 	.short	0x00ff


	//----- nvinfo : EIATTR_MERCURY_ISA_VERSION
	.align		4
        /*0040*/ 	.byte	0x03, 0x5f
        /*0042*/ 	.short	0x0101


	//----- nvinfo : EIATTR_VRC_CTA_INIT_COUNT
	.align		4
        /*0044*/ 	.byte	0x02, 0x4a
	.zero		1
	.zero		1


	//----- nvinfo : EIATTR_EXIT_INSTR_OFFSETS
	.align		4
        /*0048*/ 	.byte	0x04, 0x1c
        /*004a*/ 	.short	(.L_15 - .L_14)


	//   ....[0]....
.L_14:
        /*004c*/ 	.word	0x00000110


	//----- nvinfo : EIATTR_CBANK_PARAM_SIZE
	.align		4
.L_15:
        /*0050*/ 	.byte	0x03, 0x19
        /*0052*/ 	.short	0x0018


	//----- nvinfo : EIATTR_PARAM_CBANK
	.align		4
        /*0054*/ 	.byte	0x04, 0x0a
        /*0056*/ 	.short	(.L_17 - .L_16)
	.align		4
.L_16:
        /*0058*/ 	.word	index@(.nv.constant0._Z4AxpyfPKfPf)
        /*005c*/ 	.short	0x0380
        /*005e*/ 	.short	0x0018


	//----- nvinfo : EIATTR_SW_WAR
	.align		4
.L_17:
        /*0060*/ 	.byte	0x04, 0x36
        /*0062*/ 	.short	(.L_19 - .L_18)
.L_18:
        /*0064*/ 	.word	0x00000008
.L_19:


//--------------------- .nv.callgraph             --------------------------
	.section	.nv.callgraph,"",@"SHT_CUDA_CALLGRAPH"
	.align	4
	.sectionentsize	8
	.align		4
        /*0000*/ 	.word	0x00000000
	.align		4
        /*0004*/ 	.word	0xffffffff
	.align		4
        /*0008*/ 	.word	0x00000000
	.align		4
        /*000c*/ 	.word	0xfffffffe
	.align		4
        /*0010*/ 	.word	0x00000000
	.align		4
        /*0014*/ 	.word	0xfffffffd
	.align		4
        /*0018*/ 	.word	0x00000000
	.align		4
        /*001c*/ 	.word	0xfffffffc


//--------------------- .text._Z4AxpyfPKfPf       --------------------------
	.section	.text._Z4AxpyfPKfPf,"ax",@progbits
	.align	128
        .global         _Z4AxpyfPKfPf
        .type           _Z4AxpyfPKfPf,@function
        .size           _Z4AxpyfPKfPf,(.L_x_1 - _Z4AxpyfPKfPf)
        .other          _Z4AxpyfPKfPf,@"STO_CUDA_ENTRY STV_DEFAULT"
_Z4AxpyfPKfPf:
.text._Z4AxpyfPKfPf:
[----:B------:R-:W-:Y:S01]  /*0000*/  LDC R1, c[0x0][0x37c] ;  /* 0x0000df00ff017b82 */ /* 0x000fe20000000800 */
[----:B------:R-:W0:Y:S07]  /*0010*/  S2R R0, SR_CTAID.X ;  /* 0x0000000000007919 */ /* 0x000e2e0000002500 */
[----:B------:R-:W1:Y:S01]  /*0020*/  LDC.64 R2, c[0x0][0x388] ;  /* 0x0000e200ff027b82 */ /* 0x000e620000000a00 */
[----:B------:R-:W2:Y:S01]  /*0030*/  LDCU.64 UR4, c[0x0][0x358] ;  /* 0x00006b00ff0477ac */ /* 0x000ea20008000a00 */
[----:B------:R-:W0:Y:S01]  /*0040*/  S2R R5, SR_TID.X ;  /* 0x0000000000057919 */ /* 0x000e220000002100 */
[----:B------:R-:W3:Y:S01]  /*0050*/  LDCU UR6, c[0x0][0x380] ;  /* 0x00007000ff0677ac */ /* 0x000ee20008000800 */
[----:B0-----:R-:W-:-:S04]  /*0060*/  LEA R0, R0, R5, 0x7 ;  /* 0x0000000500007211 */ /* 0x001fc800078e38ff */
[----:B------:R-:W0:Y:S01]  /*0070*/  LDC.64 R4, c[0x0][0x390] ;  /* 0x0000e400ff047b82 */ /* 0x000e220000000a00 */
[----:B------:R-:W-:-:S05]  /*0080*/  SHF.L.U32 R7, R0, 0x2, RZ ;  /* 0x0000000200077819 */ /* 0x000fca00000006ff */
[----:B-1----:R-:W-:-:S05]  /*0090*/  IMAD.WIDE.U32 R2, R7, 0x4, R2 ;  /* 0x0000000407027825 */ /* 0x002fca00078e0002 */
[----:B--2---:R-:W3:Y:S01]  /*00a0*/  LDG.E.128 R8, desc[UR4][R2.64] ;  /* 0x0000000402087981 */ /* 0x004ee2000c1e1d00 */
[----:B0-----:R-:W-:-:S04]  /*00b0*/  IMAD.WIDE.U32 R4, R7, 0x4, R4 ;  /* 0x0000000407047825 */ /* 0x001fc800078e0004 */
[----:B---3--:R-:W-:Y:S01]  /*00c0*/  FMUL R8, R8, UR6 ;  /* 0x0000000608087c20 */ /* 0x008fe20008400000 */
[----:B------:R-:W-:Y:S01]  /*00d0*/  FMUL R9, R9, UR6 ;  /* 0x0000000609097c20 */ /* 0x000fe20008400000 */
[----:B------:R-:W-:Y:S01]  /*00e0*/  FMUL R10, R10, UR6 ;  /* 0x000000060a0a7c20 */ /* 0x000fe20008400000 */
[----:B------:R-:W-:-:S05]  /*00f0*/  FMUL R11, R11, UR6 ;  /* 0x000000060b0b7c20 */ /* 0x000fca0008400000 */
[----:B------:R-:W-:Y:S01]  /*0100*/  STG.E.128 desc[UR4][R4.64], R8 ;  /* 0x0000000804007986 */ /* 0x000fe2000c101d04 */
[----:B------:R-:W-:Y:S05]  /*0110*/  EXIT ;  /* 0x000000000000794d */ /* 0x000fea0003800000 */
.L_x_0:
[----:B------:R-:W-:-:S00]  /*0120*/  BRA `(.L_x_0) ;  /* 0xfffffffc00fc7947 */ /* 0x000fc0000383ffff */
[----:B------:R-:W-:-:S00]  /*0130*/  NOP ;  /* 0x0000000000007918 */ /* 0x000fc00000000000 */
        /* <DEDUP_REMOVED lines=12> */
.L_x_1:


//--------------------- .nv.shared.reserved.0     --------------------------
	.section	.nv.shared.reserved.0,"aw",@nobits
	.weak		__nv_reservedSMEM_offset_0_alias
	.size		__nv_reservedSMEM_offset_0_alias, 0, 64
	.other		__nv_reservedSMEM_offset_0_alias,@"STO_CUDA_RESERVED_SHARED STV_DEFAULT"
__nv_reservedSMEM_offset_0_alias:
	.zero		0
	.zero		64


//--------------------- .nv.constant0._Z4AxpyfPKfPf --------------------------
	.section	.nv.constant0._Z4AxpyfPKfPf,"a",@progbits
	.sectionflags	@""
	.align	4
.nv.constant0._Z4AxpyfPKfPf:
	.zero		920


//--------------------- SYMBOLS --------------------------

	.type		.nv.reservedSmem.offset0,@object
	.size		.nv.reservedSmem.offset0,0x4
